//
// Generated by NVIDIA NVVM Compiler
//
// Compiler Build ID: CL-36424714
// Cuda compilation tools, release 13.0, V13.0.88
// Based on NVVM 20.0.0
//

.version 9.0
.target sm_100
.address_size 64

	// .globl	_ZN3cub18CUB_300001_SM_10006detail11EmptyKernelIvEEvv
.global .align 1 .b8 _ZN41_INTERNAL_b0aeb2b2_4_k_cu_8e76964e_2603034cuda3std3__45__cpo5beginE[1];
.global .align 1 .b8 _ZN41_INTERNAL_b0aeb2b2_4_k_cu_8e76964e_2603034cuda3std3__45__cpo3endE[1];
.global .align 1 .b8 _ZN41_INTERNAL_b0aeb2b2_4_k_cu_8e76964e_2603034cuda3std3__45__cpo6cbeginE[1];
.global .align 1 .b8 _ZN41_INTERNAL_b0aeb2b2_4_k_cu_8e76964e_2603034cuda3std3__45__cpo4cendE[1];
.global .align 1 .b8 _ZN41_INTERNAL_b0aeb2b2_4_k_cu_8e76964e_2603034cuda3std3__45__cpo6rbeginE[1];
.global .align 1 .b8 _ZN41_INTERNAL_b0aeb2b2_4_k_cu_8e76964e_2603034cuda3std3__45__cpo4rendE[1];
.global .align 1 .b8 _ZN41_INTERNAL_b0aeb2b2_4_k_cu_8e76964e_2603034cuda3std3__45__cpo7crbeginE[1];
.global .align 1 .b8 _ZN41_INTERNAL_b0aeb2b2_4_k_cu_8e76964e_2603034cuda3std3__45__cpo5crendE[1];
.global .align 1 .b8 _ZN41_INTERNAL_b0aeb2b2_4_k_cu_8e76964e_2603034cuda3std3__443_GLOBAL__N__b0aeb2b2_4_k_cu_8e76964e_2603036ignoreE[1];
.global .align 1 .b8 _ZN41_INTERNAL_b0aeb2b2_4_k_cu_8e76964e_2603034cuda3std3__419piecewise_constructE[1];
.global .align 1 .b8 _ZN41_INTERNAL_b0aeb2b2_4_k_cu_8e76964e_2603034cuda3std3__48in_placeE[1];
.global .align 1 .b8 _ZN41_INTERNAL_b0aeb2b2_4_k_cu_8e76964e_2603034cuda3std3__420unreachable_sentinelE[1];
.global .align 1 .b8 _ZN41_INTERNAL_b0aeb2b2_4_k_cu_8e76964e_2603034cuda3std3__47nulloptE[1];
.global .align 1 .b8 _ZN41_INTERNAL_b0aeb2b2_4_k_cu_8e76964e_2603034cuda3std3__48unexpectE[1];
.global .align 1 .b8 _ZN41_INTERNAL_b0aeb2b2_4_k_cu_8e76964e_2603034cuda3std6ranges3__45__cpo4swapE[1];
.global .align 1 .b8 _ZN41_INTERNAL_b0aeb2b2_4_k_cu_8e76964e_2603034cuda3std6ranges3__45__cpo9iter_moveE[1];
.global .align 1 .b8 _ZN41_INTERNAL_b0aeb2b2_4_k_cu_8e76964e_2603034cuda3std6ranges3__45__cpo5beginE[1];
.global .align 1 .b8 _ZN41_INTERNAL_b0aeb2b2_4_k_cu_8e76964e_2603034cuda3std6ranges3__45__cpo3endE[1];
.global .align 1 .b8 _ZN41_INTERNAL_b0aeb2b2_4_k_cu_8e76964e_2603034cuda3std6ranges3__45__cpo6cbeginE[1];
.global .align 1 .b8 _ZN41_INTERNAL_b0aeb2b2_4_k_cu_8e76964e_2603034cuda3std6ranges3__45__cpo4cendE[1];
.global .align 1 .b8 _ZN41_INTERNAL_b0aeb2b2_4_k_cu_8e76964e_2603034cuda3std6ranges3__45__cpo7advanceE[1];
.global .align 1 .b8 _ZN41_INTERNAL_b0aeb2b2_4_k_cu_8e76964e_2603034cuda3std6ranges3__45__cpo9iter_swapE[1];
.global .align 1 .b8 _ZN41_INTERNAL_b0aeb2b2_4_k_cu_8e76964e_2603034cuda3std6ranges3__45__cpo4nextE[1];
.global .align 1 .b8 _ZN41_INTERNAL_b0aeb2b2_4_k_cu_8e76964e_2603034cuda3std6ranges3__45__cpo4prevE[1];
.global .align 1 .b8 _ZN41_INTERNAL_b0aeb2b2_4_k_cu_8e76964e_2603034cuda3std6ranges3__45__cpo4dataE[1];
.global .align 1 .b8 _ZN41_INTERNAL_b0aeb2b2_4_k_cu_8e76964e_2603034cuda3std6ranges3__45__cpo5cdataE[1];
.global .align 1 .b8 _ZN41_INTERNAL_b0aeb2b2_4_k_cu_8e76964e_2603034cuda3std6ranges3__45__cpo4sizeE[1];
.global .align 1 .b8 _ZN41_INTERNAL_b0aeb2b2_4_k_cu_8e76964e_2603034cuda3std6ranges3__45__cpo5ssizeE[1];
.global .align 1 .b8 _ZN41_INTERNAL_b0aeb2b2_4_k_cu_8e76964e_2603034cuda3std6ranges3__45__cpo8distanceE[1];
.global .align 1 .b8 _ZN41_INTERNAL_b0aeb2b2_4_k_cu_8e76964e_2603036thrust24THRUST_300001_SM_1000_NS8cuda_cub3parE[1];
.global .align 1 .b8 _ZN41_INTERNAL_b0aeb2b2_4_k_cu_8e76964e_2603036thrust24THRUST_300001_SM_1000_NS8cuda_cub10par_nosyncE[1];
.global .align 1 .b8 _ZN41_INTERNAL_b0aeb2b2_4_k_cu_8e76964e_2603036thrust24THRUST_300001_SM_1000_NS6system6detail10sequential3seqE[1];
.global .align 1 .b8 _ZN41_INTERNAL_b0aeb2b2_4_k_cu_8e76964e_2603036thrust24THRUST_300001_SM_1000_NS12placeholders2_1E[1];
.global .align 1 .b8 _ZN41_INTERNAL_b0aeb2b2_4_k_cu_8e76964e_2603036thrust24THRUST_300001_SM_1000_NS12placeholders2_2E[1];
.global .align 1 .b8 _ZN41_INTERNAL_b0aeb2b2_4_k_cu_8e76964e_2603036thrust24THRUST_300001_SM_1000_NS12placeholders2_3E[1];
.global .align 1 .b8 _ZN41_INTERNAL_b0aeb2b2_4_k_cu_8e76964e_2603036thrust24THRUST_300001_SM_1000_NS12placeholders2_4E[1];
.global .align 1 .b8 _ZN41_INTERNAL_b0aeb2b2_4_k_cu_8e76964e_2603036thrust24THRUST_300001_SM_1000_NS12placeholders2_5E[1];
.global .align 1 .b8 _ZN41_INTERNAL_b0aeb2b2_4_k_cu_8e76964e_2603036thrust24THRUST_300001_SM_1000_NS12placeholders2_6E[1];
.global .align 1 .b8 _ZN41_INTERNAL_b0aeb2b2_4_k_cu_8e76964e_2603036thrust24THRUST_300001_SM_1000_NS12placeholders2_7E[1];
.global .align 1 .b8 _ZN41_INTERNAL_b0aeb2b2_4_k_cu_8e76964e_2603036thrust24THRUST_300001_SM_1000_NS12placeholders2_8E[1];
.global .align 1 .b8 _ZN41_INTERNAL_b0aeb2b2_4_k_cu_8e76964e_2603036thrust24THRUST_300001_SM_1000_NS12placeholders2_9E[1];
.global .align 1 .b8 _ZN41_INTERNAL_b0aeb2b2_4_k_cu_8e76964e_2603036thrust24THRUST_300001_SM_1000_NS12placeholders3_10E[1];
.global .align 1 .b8 _ZN41_INTERNAL_b0aeb2b2_4_k_cu_8e76964e_2603036thrust24THRUST_300001_SM_1000_NS3seqE[1];

.visible .entry _ZN3cub18CUB_300001_SM_10006detail11EmptyKernelIvEEvv()
{


	ret;

}


// ===== COMPILED SASS (sm_100) =====

	.target	sm_100

	.elftype	@"ET_EXEC"


//--------------------- .note.nv.tkinfo           --------------------------
	.section	.note.nv.tkinfo,"",@"SHT_NOTE"
	.sectionflags	@"SHF_NOTE_NV_TKINFO"
	.tkinfo
        /*0018*/ 	.word	0x00000002
        /*0030*/ 	.string	""
        /*0030*/ 	.string	"ptxas"
        /*0030*/ 	.string	"Cuda compilation tools, release 13.0, V13.0.88"
        /*0030*/ 	.string	"Build cuda_13.0.r13.0/compiler.36424714_0"
        /*0030*/ 	.string	"-arch sm_100 -m 64 "



//--------------------- .note.nv.cuinfo           --------------------------
	.section	.note.nv.cuinfo,"",@"SHT_NOTE"
	.sectionflags	@"SHF_NOTE_NV_CUINFO"
        /*0018*/ 	.short	0x0002
        /*001a*/ 	.short	0x0064
        /*001c*/ 	.short	0x0082
	.zero		2


//--------------------- .nv.info                  --------------------------
	.section	.nv.info,"",@"SHT_CUDA_INFO"
	.align	4


	//----- nvinfo : EIATTR_REGCOUNT
	.align		4
        /*0000*/ 	.byte	0x04, 0x2f
        /*0002*/ 	.short	(.L_44 - .L_43)
	.align		4
.L_43:
        /*0004*/ 	.word	index@(_ZN3cub18CUB_300001_SM_10006detail11EmptyKernelIvEEvv)
        /*0008*/ 	.word	0x00000004


	//----- nvinfo : EIATTR_FRAME_SIZE
	.align		4
.L_44:
        /*000c*/ 	.byte	0x04, 0x11
        /*000e*/ 	.short	(.L_46 - .L_45)
	.align		4
.L_45:
        /*0010*/ 	.word	index@(_ZN3cub18CUB_300001_SM_10006detail11EmptyKernelIvEEvv)
        /*0014*/ 	.word	0x00000000


	//----- nvinfo : EIATTR_MIN_STACK_SIZE
	.align		4
.L_46:
        /*0018*/ 	.byte	0x04, 0x12
        /*001a*/ 	.short	(.L_48 - .L_47)
	.align		4
.L_47:
        /*001c*/ 	.word	index@(_ZN3cub18CUB_300001_SM_10006detail11EmptyKernelIvEEvv)
        /*0020*/ 	.word	0x00000000
.L_48:


//--------------------- .nv.compat                --------------------------
	.section	.nv.compat,"",@"SHT_CUDA_COMPAT_INFO"
	.align	4
        /*0000*/ 	.byte	0x02, 0x09, 0x00, 0x00, 0x02, 0x02, 0x01, 0x00, 0x02, 0x05, 0x05, 0x00, 0x03, 0x07, 0x01, 0x01
        /*0010*/ 	.byte	0x02, 0x03, 0x00, 0x00, 0x02, 0x06, 0x01, 0x00, 0x04, 0x0b, 0x08, 0x00, 0x09, 0x00, 0x00, 0x00
        /*0020*/ 	.byte	0x00, 0x00, 0x00, 0x00


//--------------------- .nv.info._ZN3cub18CUB_300001_SM_10006detail11EmptyKernelIvEEvv --------------------------
	.section	.nv.info._ZN3cub18CUB_300001_SM_10006detail11EmptyKernelIvEEvv,"",@"SHT_CUDA_INFO"
	.sectionflags	@""
	.align	4


	//----- nvinfo : EIATTR_CUDA_API_VERSION
	.align		4
        /*0000*/ 	.byte	0x04, 0x37
        /*0002*/ 	.short	(.L_50 - .L_49)
.L_49:
        /*0004*/ 	.word	0x00000082


	//----- nvinfo : EIATTR_SPARSE_MMA_MASK
	.align		4
.L_50:
        /*0008*/ 	.byte	0x03, 0x50
        /*000a*/ 	.short	0x0000


	//----- nvinfo : EIATTR_MAXREG_COUNT
	.align		4
        /*000c*/ 	.byte	0x03, 0x1b
        /*000e*/ 	.short	0x00ff


	//----- nvinfo : EIATTR_MERCURY_ISA_VERSION
	.align		4
        /*0010*/ 	.byte	0x03, 0x5f
        /*0012*/ 	.short	0x0101


	//----- nvinfo : EIATTR_VRC_CTA_INIT_COUNT
	.align		4
        /*0014*/ 	.byte	0x02, 0x4a
	.zero		1
	.zero		1


	//----- nvinfo : EIATTR_EXIT_INSTR_OFFSETS
	.align		4
        /*0018*/ 	.byte	0x04, 0x1c
        /*001a*/ 	.short	(.L_52 - .L_51)


	//   ....[0]....
.L_51:
        /*001c*/ 	.word	0x00000010


	//----- nvinfo : EIATTR_SW_WAR
	.align		4
.L_52:
        /*0020*/ 	.byte	0x04, 0x36
        /*0022*/ 	.short	(.L_54 - .L_53)
.L_53:
        /*0024*/ 	.word	0x00000008
.L_54:


//--------------------- .nv.callgraph             --------------------------
	.section	.nv.callgraph,"",@"SHT_CUDA_CALLGRAPH"
	.align	4
	.sectionentsize	8
	.align		4
        /*0000*/ 	.word	0x00000000
	.align		4
        /*0004*/ 	.word	0xffffffff
	.align		4
        /*0008*/ 	.word	0x00000000
	.align		4
        /*000c*/ 	.word	0xfffffffe
	.align		4
        /*0010*/ 	.word	0x00000000
	.align		4
        /*0014*/ 	.word	0xfffffffd
	.align		4
        /*0018*/ 	.word	0x00000000
	.align		4
        /*001c*/ 	.word	0xfffffffc


//--------------------- .nv.constant4             --------------------------
	.section	.nv.constant4,"a",@progbits
	.align	8
	.align		8
.nv.constant4:
        /*0000*/ 	.dword	_ZN41_INTERNAL_b0aeb2b2_4_k_cu_8e76964e_2605624cuda3std3__45__cpo5beginE
	.align		8
        /*0008*/ 	.dword	_ZN41_INTERNAL_b0aeb2b2_4_k_cu_8e76964e_2605624cuda3std3__45__cpo3endE
	.align		8
        /*0010*/ 	.dword	_ZN41_INTERNAL_b0aeb2b2_4_k_cu_8e76964e_2605624cuda3std3__45__cpo6cbeginE
	.align		8
        /*0018*/ 	.dword	_ZN41_INTERNAL_b0aeb2b2_4_k_cu_8e76964e_2605624cuda3std3__45__cpo4cendE
	.align		8
        /*0020*/ 	.dword	_ZN41_INTERNAL_b0aeb2b2_4_k_cu_8e76964e_2605624cuda3std3__45__cpo6rbeginE
	.align		8
        /*0028*/ 	.dword	_ZN41_INTERNAL_b0aeb2b2_4_k_cu_8e76964e_2605624cuda3std3__45__cpo4rendE
	.align		8
        /*0030*/ 	.dword	_ZN41_INTERNAL_b0aeb2b2_4_k_cu_8e76964e_2605624cuda3std3__45__cpo7crbeginE
	.align		8
        /*0038*/ 	.dword	_ZN41_INTERNAL_b0aeb2b2_4_k_cu_8e76964e_2605624cuda3std3__45__cpo5crendE
	.align		8
        /*0040*/ 	.dword	_ZN41_INTERNAL_b0aeb2b2_4_k_cu_8e76964e_2605624cuda3std3__443_GLOBAL__N__b0aeb2b2_4_k_cu_8e76964e_2605626ignoreE
	.align		8
        /*0048*/ 	.dword	_ZN41_INTERNAL_b0aeb2b2_4_k_cu_8e76964e_2605624cuda3std3__419piecewise_constructE
	.align		8
        /*0050*/ 	.dword	_ZN41_INTERNAL_b0aeb2b2_4_k_cu_8e76964e_2605624cuda3std3__48in_placeE
	.align		8
        /*0058*/ 	.dword	_ZN41_INTERNAL_b0aeb2b2_4_k_cu_8e76964e_2605624cuda3std3__420unreachable_sentinelE
	.align		8
        /*0060*/ 	.dword	_ZN41_INTERNAL_b0aeb2b2_4_k_cu_8e76964e_2605624cuda3std3__47nulloptE
	.align		8
        /*0068*/ 	.dword	_ZN41_INTERNAL_b0aeb2b2_4_k_cu_8e76964e_2605624cuda3std3__48unexpectE
	.align		8
        /*0070*/ 	.dword	_ZN41_INTERNAL_b0aeb2b2_4_k_cu_8e76964e_2605624cuda3std6ranges3__45__cpo4swapE
	.align		8
        /*0078*/ 	.dword	_ZN41_INTERNAL_b0aeb2b2_4_k_cu_8e76964e_2605624cuda3std6ranges3__45__cpo9iter_moveE
	.align		8
        /*0080*/ 	.dword	_ZN41_INTERNAL_b0aeb2b2_4_k_cu_8e76964e_2605624cuda3std6ranges3__45__cpo5beginE
	.align		8
        /*0088*/ 	.dword	_ZN41_INTERNAL_b0aeb2b2_4_k_cu_8e76964e_2605624cuda3std6ranges3__45__cpo3endE
	.align		8
        /*0090*/ 	.dword	_ZN41_INTERNAL_b0aeb2b2_4_k_cu_8e76964e_2605624cuda3std6ranges3__45__cpo6cbeginE
	.align		8
        /*0098*/ 	.dword	_ZN41_INTERNAL_b0aeb2b2_4_k_cu_8e76964e_2605624cuda3std6ranges3__45__cpo4cendE
	.align		8
        /*00a0*/ 	.dword	_ZN41_INTERNAL_b0aeb2b2_4_k_cu_8e76964e_2605624cuda3std6ranges3__45__cpo7advanceE
	.align		8
        /*00a8*/ 	.dword	_ZN41_INTERNAL_b0aeb2b2_4_k_cu_8e76964e_2605624cuda3std6ranges3__45__cpo9iter_swapE
	.align		8
        /*00b0*/ 	.dword	_ZN41_INTERNAL_b0aeb2b2_4_k_cu_8e76964e_2605624cuda3std6ranges3__45__cpo4nextE
	.align		8
        /*00b8*/ 	.dword	_ZN41_INTERNAL_b0aeb2b2_4_k_cu_8e76964e_2605624cuda3std6ranges3__45__cpo4prevE
	.align		8
        /*00c0*/ 	.dword	_ZN41_INTERNAL_b0aeb2b2_4_k_cu_8e76964e_2605624cuda3std6ranges3__45__cpo4dataE
	.align		8
        /*00c8*/ 	.dword	_ZN41_INTERNAL_b0aeb2b2_4_k_cu_8e76964e_2605624cuda3std6ranges3__45__cpo5cdataE
	.align		8
        /*00d0*/ 	.dword	_ZN41_INTERNAL_b0aeb2b2_4_k_cu_8e76964e_2605624cuda3std6ranges3__45__cpo4sizeE
	.align		8
        /*00d8*/ 	.dword	_ZN41_INTERNAL_b0aeb2b2_4_k_cu_8e76964e_2605624cuda3std6ranges3__45__cpo5ssizeE
	.align		8
        /*00e0*/ 	.dword	_ZN41_INTERNAL_b0aeb2b2_4_k_cu_8e76964e_2605624cuda3std6ranges3__45__cpo8distanceE
	.align		8
        /*00e8*/ 	.dword	_ZN41_INTERNAL_b0aeb2b2_4_k_cu_8e76964e_2605626thrust24THRUST_300001_SM_1000_NS8cuda_cub3parE
	.align		8
        /*00f0*/ 	.dword	_ZN41_INTERNAL_b0aeb2b2_4_k_cu_8e76964e_2605626thrust24THRUST_300001_SM_1000_NS8cuda_cub10par_nosyncE
	.align		8
        /*00f8*/ 	.dword	_ZN41_INTERNAL_b0aeb2b2_4_k_cu_8e76964e_2605626thrust24THRUST_300001_SM_1000_NS6system6detail10sequential3seqE
	.align		8
        /*0100*/ 	.dword	_ZN41_INTERNAL_b0aeb2b2_4_k_cu_8e76964e_2605626thrust24THRUST_300001_SM_1000_NS12placeholders2_1E
	.align		8
        /*0108*/ 	.dword	_ZN41_INTERNAL_b0aeb2b2_4_k_cu_8e76964e_2605626thrust24THRUST_300001_SM_1000_NS12placeholders2_2E
	.align		8
        /*0110*/ 	.dword	_ZN41_INTERNAL_b0aeb2b2_4_k_cu_8e76964e_2605626thrust24THRUST_300001_SM_1000_NS12placeholders2_3E
	.align		8
        /*0118*/ 	.dword	_ZN41_INTERNAL_b0aeb2b2_4_k_cu_8e76964e_2605626thrust24THRUST_300001_SM_1000_NS12placeholders2_4E
	.align		8
        /*0120*/ 	.dword	_ZN41_INTERNAL_b0aeb2b2_4_k_cu_8e76964e_2605626thrust24THRUST_300001_SM_1000_NS12placeholders2_5E
	.align		8
        /*0128*/ 	.dword	_ZN41_INTERNAL_b0aeb2b2_4_k_cu_8e76964e_2605626thrust24THRUST_300001_SM_1000_NS12placeholders2_6E
	.align		8
        /*0130*/ 	.dword	_ZN41_INTERNAL_b0aeb2b2_4_k_cu_8e76964e_2605626thrust24THRUST_300001_SM_1000_NS12placeholders2_7E
	.align		8
        /*0138*/ 	.dword	_ZN41_INTERNAL_b0aeb2b2_4_k_cu_8e76964e_2605626thrust24THRUST_300001_SM_1000_NS12placeholders2_8E
	.align		8
        /*0140*/ 	.dword	_ZN41_INTERNAL_b0aeb2b2_4_k_cu_8e76964e_2605626thrust24THRUST_300001_SM_1000_NS12placeholders2_9E
	.align		8
        /*0148*/ 	.dword	_ZN41_INTERNAL_b0aeb2b2_4_k_cu_8e76964e_2605626thrust24THRUST_300001_SM_1000_NS12placeholders3_10E
	.align		8
        /*0150*/ 	.dword	_ZN41_INTERNAL_b0aeb2b2_4_k_cu_8e76964e_2605626thrust24THRUST_300001_SM_1000_NS3seqE


//--------------------- .text._ZN3cub18CUB_300001_SM_10006detail11EmptyKernelIvEEvv --------------------------
	.section	.text._ZN3cub18CUB_300001_SM_10006detail11EmptyKernelIvEEvv,"ax",@progbits
	.align	128
        .global         _ZN3cub18CUB_300001_SM_10006detail11EmptyKernelIvEEvv
        .type           _ZN3cub18CUB_300001_SM_10006detail11EmptyKernelIvEEvv,@function
        .size           _ZN3cub18CUB_300001_SM_10006detail11EmptyKernelIvEEvv,(.L_x_1 - _ZN3cub18CUB_300001_SM_10006detail11EmptyKernelIvEEvv)
        .other          _ZN3cub18CUB_300001_SM_10006detail11EmptyKernelIvEEvv,@"STO_CUDA_ENTRY STV_DEFAULT"
_ZN3cub18CUB_300001_SM_10006detail11EmptyKernelIvEEvv:
.text._ZN3cub18CUB_300001_SM_10006detail11EmptyKernelIvEEvv:
[----:B------:R-:W-:Y:S01]  /*0000*/  LDC R1, c[0x0][0x37c] ;  /* 0x0000df00ff017b82 */ /* 0x000fe20000000800 */
[----:B------:R-:W-:Y:S05]  /*0010*/  EXIT ;  /* 0x000000000000794d */ /* 0x000fea0003800000 */
.L_x_0:
[----:B------:R-:W-:-:S00]  /*0020*/  BRA `(.L_x_0) ;  /* 0xfffffffc00fc7947 */ /* 0x000fc0000383ffff */
[----:B------:R-:W-:-:S00]  /*0030*/  NOP ;  /* 0x0000000000007918 */ /* 0x000fc00000000000 */
        /* <DEDUP_REMOVED lines=12> */
.L_x_1:


//--------------------- .nv.shared.reserved.0     --------------------------
	.section	.nv.shared.reserved.0,"aw",@nobits
	.weak		__nv_reservedSMEM_offset_0_alias
	.size		__nv_reservedSMEM_offset_0_alias, 0, 64
	.other		__nv_reservedSMEM_offset_0_alias,@"STO_CUDA_RESERVED_SHARED STV_DEFAULT"
__nv_reservedSMEM_offset_0_alias:
	.zero		0
	.zero		64


//--------------------- .nv.global                --------------------------
	.section	.nv.global,"aw",@nobits
.nv.global:
	.type		_ZN41_INTERNAL_b0aeb2b2_4_k_cu_8e76964e_2605626thrust24THRUST_300001_SM_1000_NS3seqE,@object
	.size		_ZN41_INTERNAL_b0aeb2b2_4_k_cu_8e76964e_2605626thrust24THRUST_300001_SM_1000_NS3seqE,(_ZN41_INTERNAL_b0aeb2b2_4_k_cu_8e76964e_2605624cuda3std3__48in_placeE - _ZN41_INTERNAL_b0aeb2b2_4_k_cu_8e76964e_2605626thrust24THRUST_300001_SM_1000_NS3seqE)
_ZN41_INTERNAL_b0aeb2b2_4_k_cu_8e76964e_2605626thrust24THRUST_300001_SM_1000_NS3seqE:
	.zero		1
	.type		_ZN41_INTERNAL_b0aeb2b2_4_k_cu_8e76964e_2605624cuda3std3__48in_placeE,@object
	.size		_ZN41_INTERNAL_b0aeb2b2_4_k_cu_8e76964e_2605624cuda3std3__48in_placeE,(_ZN41_INTERNAL_b0aeb2b2_4_k_cu_8e76964e_2605624cuda3std6ranges3__45__cpo4sizeE - _ZN41_INTERNAL_b0aeb2b2_4_k_cu_8e76964e_2605624cuda3std3__48in_placeE)
_ZN41_INTERNAL_b0aeb2b2_4_k_cu_8e76964e_2605624cuda3std3__48in_placeE:
	.zero		1
	.type		_ZN41_INTERNAL_b0aeb2b2_4_k_cu_8e76964e_2605624cuda3std6ranges3__45__cpo4sizeE,@object
	.size		_ZN41_INTERNAL_b0aeb2b2_4_k_cu_8e76964e_2605624cuda3std6ranges3__45__cpo4sizeE,(_ZN41_INTERNAL_b0aeb2b2_4_k_cu_8e76964e_2605626thrust24THRUST_300001_SM_1000_NS12placeholders2_3E - _ZN41_INTERNAL_b0aeb2b2_4_k_cu_8e76964e_2605624cuda3std6ranges3__45__cpo4sizeE)
_ZN41_INTERNAL_b0aeb2b2_4_k_cu_8e76964e_2605624cuda3std6ranges3__45__cpo4sizeE:
	.zero		1
	.type		_ZN41_INTERNAL_b0aeb2b2_4_k_cu_8e76964e_2605626thrust24THRUST_300001_SM_1000_NS12placeholders2_3E,@object
	.size		_ZN41_INTERNAL_b0aeb2b2_4_k_cu_8e76964e_2605626thrust24THRUST_300001_SM_1000_NS12placeholders2_3E,(_ZN41_INTERNAL_b0aeb2b2_4_k_cu_8e76964e_2605624cuda3std3__45__cpo6cbeginE - _ZN41_INTERNAL_b0aeb2b2_4_k_cu_8e76964e_2605626thrust24THRUST_300001_SM_1000_NS12placeholders2_3E)
_ZN41_INTERNAL_b0aeb2b2_4_k_cu_8e76964e_2605626thrust24THRUST_300001_SM_1000_NS12placeholders2_3E:
	.zero		1
	.type		_ZN41_INTERNAL_b0aeb2b2_4_k_cu_8e76964e_2605624cuda3std3__45__cpo6cbeginE,@object
	.size		_ZN41_INTERNAL_b0aeb2b2_4_k_cu_8e76964e_2605624cuda3std3__45__cpo6cbeginE,(_ZN41_INTERNAL_b0aeb2b2_4_k_cu_8e76964e_2605624cuda3std6ranges3__45__cpo6cbeginE - _ZN41_INTERNAL_b0aeb2b2_4_k_cu_8e76964e_2605624cuda3std3__45__cpo6cbeginE)
_ZN41_INTERNAL_b0aeb2b2_4_k_cu_8e76964e_2605624cuda3std3__45__cpo6cbeginE:
	.zero		1
	.type		_ZN41_INTERNAL_b0aeb2b2_4_k_cu_8e76964e_2605624cuda3std6ranges3__45__cpo6cbeginE,@object
	.size		_ZN41_INTERNAL_b0aeb2b2_4_k_cu_8e76964e_2605624cuda3std6ranges3__45__cpo6cbeginE,(_ZN41_INTERNAL_b0aeb2b2_4_k_cu_8e76964e_2605626thrust24THRUST_300001_SM_1000_NS12placeholders2_7E - _ZN41_INTERNAL_b0aeb2b2_4_k_cu_8e76964e_2605624cuda3std6ranges3__45__cpo6cbeginE)
_ZN41_INTERNAL_b0aeb2b2_4_k_cu_8e76964e_2605624cuda3std6ranges3__45__cpo6cbeginE:
	.zero		1
	.type		_ZN41_INTERNAL_b0aeb2b2_4_k_cu_8e76964e_2605626thrust24THRUST_300001_SM_1000_NS12placeholders2_7E,@object
	.size		_ZN41_INTERNAL_b0aeb2b2_4_k_cu_8e76964e_2605626thrust24THRUST_300001_SM_1000_NS12placeholders2_7E,(_ZN41_INTERNAL_b0aeb2b2_4_k_cu_8e76964e_2605624cuda3std3__45__cpo7crbeginE - _ZN41_INTERNAL_b0aeb2b2_4_k_cu_8e76964e_2605626thrust24THRUST_300001_SM_1000_NS12placeholders2_7E)
_ZN41_INTERNAL_b0aeb2b2_4_k_cu_8e76964e_2605626thrust24THRUST_300001_SM_1000_NS12placeholders2_7E:
	.zero		1
	.type		_ZN41_INTERNAL_b0aeb2b2_4_k_cu_8e76964e_2605624cuda3std3__45__cpo7crbeginE,@object
	.size		_ZN41_INTERNAL_b0aeb2b2_4_k_cu_8e76964e_2605624cuda3std3__45__cpo7crbeginE,(_ZN41_INTERNAL_b0aeb2b2_4_k_cu_8e76964e_2605624cuda3std6ranges3__45__cpo4nextE - _ZN41_INTERNAL_b0aeb2b2_4_k_cu_8e76964e_2605624cuda3std3__45__cpo7crbeginE)
_ZN41_INTERNAL_b0aeb2b2_4_k_cu_8e76964e_2605624cuda3std3__45__cpo7crbeginE:
	.zero		1
	.type		_ZN41_INTERNAL_b0aeb2b2_4_k_cu_8e76964e_2605624cuda3std6ranges3__45__cpo4nextE,@object
	.size		_ZN41_INTERNAL_b0aeb2b2_4_k_cu_8e76964e_2605624cuda3std6ranges3__45__cpo4nextE,(_ZN41_INTERNAL_b0aeb2b2_4_k_cu_8e76964e_2605624cuda3std6ranges3__45__cpo4swapE - _ZN41_INTERNAL_b0aeb2b2_4_k_cu_8e76964e_2605624cuda3std6ranges3__45__cpo4nextE)
_ZN41_INTERNAL_b0aeb2b2_4_k_cu_8e76964e_2605624cuda3std6ranges3__45__cpo4nextE:
	.zero		1
	.type		_ZN41_INTERNAL_b0aeb2b2_4_k_cu_8e76964e_2605624cuda3std6ranges3__45__cpo4swapE,@object
	.size		_ZN41_INTERNAL_b0aeb2b2_4_k_cu_8e76964e_2605624cuda3std6ranges3__45__cpo4swapE,(_ZN41_INTERNAL_b0aeb2b2_4_k_cu_8e76964e_2605626thrust24THRUST_300001_SM_1000_NS8cuda_cub10par_nosyncE - _ZN41_INTERNAL_b0aeb2b2_4_k_cu_8e76964e_2605624cuda3std6ranges3__45__cpo4swapE)
_ZN41_INTERNAL_b0aeb2b2_4_k_cu_8e76964e_2605624cuda3std6ranges3__45__cpo4swapE:
	.zero		1
	.type		_ZN41_INTERNAL_b0aeb2b2_4_k_cu_8e76964e_2605626thrust24THRUST_300001_SM_1000_NS8cuda_cub10par_nosyncE,@object
	.size		_ZN41_INTERNAL_b0aeb2b2_4_k_cu_8e76964e_2605626thrust24THRUST_300001_SM_1000_NS8cuda_cub10par_nosyncE,(_ZN41_INTERNAL_b0aeb2b2_4_k_cu_8e76964e_2605626thrust24THRUST_300001_SM_1000_NS12placeholders2_9E - _ZN41_INTERNAL_b0aeb2b2_4_k_cu_8e76964e_2605626thrust24THRUST_300001_SM_1000_NS8cuda_cub10par_nosyncE)
_ZN41_INTERNAL_b0aeb2b2_4_k_cu_8e76964e_2605626thrust24THRUST_300001_SM_1000_NS8cuda_cub10par_nosyncE:
	.zero		1
	.type		_ZN41_INTERNAL_b0aeb2b2_4_k_cu_8e76964e_2605626thrust24THRUST_300001_SM_1000_NS12placeholders2_9E,@object
	.size		_ZN41_INTERNAL_b0aeb2b2_4_k_cu_8e76964e_2605626thrust24THRUST_300001_SM_1000_NS12placeholders2_9E,(_ZN41_INTERNAL_b0aeb2b2_4_k_cu_8e76964e_2605624cuda3std3__443_GLOBAL__N__b0aeb2b2_4_k_cu_8e76964e_2605626ignoreE - _ZN41_INTERNAL_b0aeb2b2_4_k_cu_8e76964e_2605626thrust24THRUST_300001_SM_1000_NS12placeholders2_9E)
_ZN41_INTERNAL_b0aeb2b2_4_k_cu_8e76964e_2605626thrust24THRUST_300001_SM_1000_NS12placeholders2_9E:
	.zero		1
	.type		_ZN41_INTERNAL_b0aeb2b2_4_k_cu_8e76964e_2605624cuda3std3__443_GLOBAL__N__b0aeb2b2_4_k_cu_8e76964e_2605626ignoreE,@object
	.size		_ZN41_INTERNAL_b0aeb2b2_4_k_cu_8e76964e_2605624cuda3std3__443_GLOBAL__N__b0aeb2b2_4_k_cu_8e76964e_2605626ignoreE,(_ZN41_INTERNAL_b0aeb2b2_4_k_cu_8e76964e_2605624cuda3std6ranges3__45__cpo4dataE - _ZN41_INTERNAL_b0aeb2b2_4_k_cu_8e76964e_2605624cuda3std3__443_GLOBAL__N__b0aeb2b2_4_k_cu_8e76964e_2605626ignoreE)
_ZN41_INTERNAL_b0aeb2b2_4_k_cu_8e76964e_2605624cuda3std3__443_GLOBAL__N__b0aeb2b2_4_k_cu_8e76964e_2605626ignoreE:
	.zero		1
	.type		_ZN41_INTERNAL_b0aeb2b2_4_k_cu_8e76964e_2605624cuda3std6ranges3__45__cpo4dataE,@object
	.size		_ZN41_INTERNAL_b0aeb2b2_4_k_cu_8e76964e_2605624cuda3std6ranges3__45__cpo4dataE,(_ZN41_INTERNAL_b0aeb2b2_4_k_cu_8e76964e_2605626thrust24THRUST_300001_SM_1000_NS12placeholders2_1E - _ZN41_INTERNAL_b0aeb2b2_4_k_cu_8e76964e_2605624cuda3std6ranges3__45__cpo4dataE)
_ZN41_INTERNAL_b0aeb2b2_4_k_cu_8e76964e_2605624cuda3std6ranges3__45__cpo4dataE:
	.zero		1
	.type		_ZN41_INTERNAL_b0aeb2b2_4_k_cu_8e76964e_2605626thrust24THRUST_300001_SM_1000_NS12placeholders2_1E,@object
	.size		_ZN41_INTERNAL_b0aeb2b2_4_k_cu_8e76964e_2605626thrust24THRUST_300001_SM_1000_NS12placeholders2_1E,(_ZN41_INTERNAL_b0aeb2b2_4_k_cu_8e76964e_2605624cuda3std3__45__cpo5beginE - _ZN41_INTERNAL_b0aeb2b2_4_k_cu_8e76964e_2605626thrust24THRUST_300001_SM_1000_NS12placeholders2_1E)
_ZN41_INTERNAL_b0aeb2b2_4_k_cu_8e76964e_2605626thrust24THRUST_300001_SM_1000_NS12placeholders2_1E:
	.zero		1
	.type		_ZN41_INTERNAL_b0aeb2b2_4_k_cu_8e76964e_2605624cuda3std3__45__cpo5beginE,@object
	.size		_ZN41_INTERNAL_b0aeb2b2_4_k_cu_8e76964e_2605624cuda3std3__45__cpo5beginE,(_ZN41_INTERNAL_b0aeb2b2_4_k_cu_8e76964e_2605624cuda3std6ranges3__45__cpo5beginE - _ZN41_INTERNAL_b0aeb2b2_4_k_cu_8e76964e_2605624cuda3std3__45__cpo5beginE)
_ZN41_INTERNAL_b0aeb2b2_4_k_cu_8e76964e_2605624cuda3std3__45__cpo5beginE:
	.zero		1
	.type		_ZN41_INTERNAL_b0aeb2b2_4_k_cu_8e76964e_2605624cuda3std6ranges3__45__cpo5beginE,@object
	.size		_ZN41_INTERNAL_b0aeb2b2_4_k_cu_8e76964e_2605624cuda3std6ranges3__45__cpo5beginE,(_ZN41_INTERNAL_b0aeb2b2_4_k_cu_8e76964e_2605626thrust24THRUST_300001_SM_1000_NS12placeholders2_5E - _ZN41_INTERNAL_b0aeb2b2_4_k_cu_8e76964e_2605624cuda3std6ranges3__45__cpo5beginE)
_ZN41_INTERNAL_b0aeb2b2_4_k_cu_8e76964e_2605624cuda3std6ranges3__45__cpo5beginE:
	.zero		1
	.type		_ZN41_INTERNAL_b0aeb2b2_4_k_cu_8e76964e_2605626thrust24THRUST_300001_SM_1000_NS12placeholders2_5E,@object
	.size		_ZN41_INTERNAL_b0aeb2b2_4_k_cu_8e76964e_2605626thrust24THRUST_300001_SM_1000_NS12placeholders2_5E,(_ZN41_INTERNAL_b0aeb2b2_4_k_cu_8e76964e_2605624cuda3std3__45__cpo6rbeginE - _ZN41_INTERNAL_b0aeb2b2_4_k_cu_8e76964e_2605626thrust24THRUST_300001_SM_1000_NS12placeholders2_5E)
_ZN41_INTERNAL_b0aeb2b2_4_k_cu_8e76964e_2605626thrust24THRUST_300001_SM_1000_NS12placeholders2_5E:
	.zero		1
	.type		_ZN41_INTERNAL_b0aeb2b2_4_k_cu_8e76964e_2605624cuda3std3__45__cpo6rbeginE,@object
	.size		_ZN41_INTERNAL_b0aeb2b2_4_k_cu_8e76964e_2605624cuda3std3__45__cpo6rbeginE,(_ZN41_INTERNAL_b0aeb2b2_4_k_cu_8e76964e_2605624cuda3std6ranges3__45__cpo7advanceE - _ZN41_INTERNAL_b0aeb2b2_4_k_cu_8e76964e_2605624cuda3std3__45__cpo6rbeginE)
_ZN41_INTERNAL_b0aeb2b2_4_k_cu_8e76964e_2605624cuda3std3__45__cpo6rbeginE:
	.zero		1
	.type		_ZN41_INTERNAL_b0aeb2b2_4_k_cu_8e76964e_2605624cuda3std6ranges3__45__cpo7advanceE,@object
	.size		_ZN41_INTERNAL_b0aeb2b2_4_k_cu_8e76964e_2605624cuda3std6ranges3__45__cpo7advanceE,(_ZN41_INTERNAL_b0aeb2b2_4_k_cu_8e76964e_2605624cuda3std3__47nulloptE - _ZN41_INTERNAL_b0aeb2b2_4_k_cu_8e76964e_2605624cuda3std6ranges3__45__cpo7advanceE)
_ZN41_INTERNAL_b0aeb2b2_4_k_cu_8e76964e_2605624cuda3std6ranges3__45__cpo7advanceE:
	.zero		1
	.type		_ZN41_INTERNAL_b0aeb2b2_4_k_cu_8e76964e_2605624cuda3std3__47nulloptE,@object
	.size		_ZN41_INTERNAL_b0aeb2b2_4_k_cu_8e76964e_2605624cuda3std3__47nulloptE,(_ZN41_INTERNAL_b0aeb2b2_4_k_cu_8e76964e_2605624cuda3std6ranges3__45__cpo8distanceE - _ZN41_INTERNAL_b0aeb2b2_4_k_cu_8e76964e_2605624cuda3std3__47nulloptE)
_ZN41_INTERNAL_b0aeb2b2_4_k_cu_8e76964e_2605624cuda3std3__47nulloptE:
	.zero		1
	.type		_ZN41_INTERNAL_b0aeb2b2_4_k_cu_8e76964e_2605624cuda3std6ranges3__45__cpo8distanceE,@object
	.size		_ZN41_INTERNAL_b0aeb2b2_4_k_cu_8e76964e_2605624cuda3std6ranges3__45__cpo8distanceE,(_ZN41_INTERNAL_b0aeb2b2_4_k_cu_8e76964e_2605626thrust24THRUST_300001_SM_1000_NS12placeholders3_10E - _ZN41_INTERNAL_b0aeb2b2_4_k_cu_8e76964e_2605624cuda3std6ranges3__45__cpo8distanceE)
_ZN41_INTERNAL_b0aeb2b2_4_k_cu_8e76964e_2605624cuda3std6ranges3__45__cpo8distanceE:
	.zero		1
	.type		_ZN41_INTERNAL_b0aeb2b2_4_k_cu_8e76964e_2605626thrust24THRUST_300001_SM_1000_NS12placeholders3_10E,@object
	.size		_ZN41_INTERNAL_b0aeb2b2_4_k_cu_8e76964e_2605626thrust24THRUST_300001_SM_1000_NS12placeholders3_10E,(_ZN41_INTERNAL_b0aeb2b2_4_k_cu_8e76964e_2605624cuda3std3__419piecewise_constructE - _ZN41_INTERNAL_b0aeb2b2_4_k_cu_8e76964e_2605626thrust24THRUST_300001_SM_1000_NS12placeholders3_10E)
_ZN41_INTERNAL_b0aeb2b2_4_k_cu_8e76964e_2605626thrust24THRUST_300001_SM_1000_NS12placeholders3_10E:
	.zero		1
	.type		_ZN41_INTERNAL_b0aeb2b2_4_k_cu_8e76964e_2605624cuda3std3__419piecewise_constructE,@object
	.size		_ZN41_INTERNAL_b0aeb2b2_4_k_cu_8e76964e_2605624cuda3std3__419piecewise_constructE,(_ZN41_INTERNAL_b0aeb2b2_4_k_cu_8e76964e_2605624cuda3std6ranges3__45__cpo5cdataE - _ZN41_INTERNAL_b0aeb2b2_4_k_cu_8e76964e_2605624cuda3std3__419piecewise_constructE)
_ZN41_INTERNAL_b0aeb2b2_4_k_cu_8e76964e_2605624cuda3std3__419piecewise_constructE:
	.zero		1
	.type		_ZN41_INTERNAL_b0aeb2b2_4_k_cu_8e76964e_2605624cuda3std6ranges3__45__cpo5cdataE,@object
	.size		_ZN41_INTERNAL_b0aeb2b2_4_k_cu_8e76964e_2605624cuda3std6ranges3__45__cpo5cdataE,(_ZN41_INTERNAL_b0aeb2b2_4_k_cu_8e76964e_2605626thrust24THRUST_300001_SM_1000_NS12placeholders2_2E - _ZN41_INTERNAL_b0aeb2b2_4_k_cu_8e76964e_2605624cuda3std6ranges3__45__cpo5cdataE)
_ZN41_INTERNAL_b0aeb2b2_4_k_cu_8e76964e_2605624cuda3std6ranges3__45__cpo5cdataE:
	.zero		1
	.type		_ZN41_INTERNAL_b0aeb2b2_4_k_cu_8e76964e_2605626thrust24THRUST_300001_SM_1000_NS12placeholders2_2E,@object
	.size		_ZN41_INTERNAL_b0aeb2b2_4_k_cu_8e76964e_2605626thrust24THRUST_300001_SM_1000_NS12placeholders2_2E,(_ZN41_INTERNAL_b0aeb2b2_4_k_cu_8e76964e_2605624cuda3std3__45__cpo3endE - _ZN41_INTERNAL_b0aeb2b2_4_k_cu_8e76964e_2605626thrust24THRUST_300001_SM_1000_NS12placeholders2_2E)
_ZN41_INTERNAL_b0aeb2b2_4_k_cu_8e76964e_2605626thrust24THRUST_300001_SM_1000_NS12placeholders2_2E:
	.zero		1
	.type		_ZN41_INTERNAL_b0aeb2b2_4_k_cu_8e76964e_2605624cuda3std3__45__cpo3endE,@object
	.size		_ZN41_INTERNAL_b0aeb2b2_4_k_cu_8e76964e_2605624cuda3std3__45__cpo3endE,(_ZN41_INTERNAL_b0aeb2b2_4_k_cu_8e76964e_2605624cuda3std6ranges3__45__cpo3endE - _ZN41_INTERNAL_b0aeb2b2_4_k_cu_8e76964e_2605624cuda3std3__45__cpo3endE)
_ZN41_INTERNAL_b0aeb2b2_4_k_cu_8e76964e_2605624cuda3std3__45__cpo3endE:
	.zero		1
	.type		_ZN41_INTERNAL_b0aeb2b2_4_k_cu_8e76964e_2605624cuda3std6ranges3__45__cpo3endE,@object
	.size		_ZN41_INTERNAL_b0aeb2b2_4_k_cu_8e76964e_2605624cuda3std6ranges3__45__cpo3endE,(_ZN41_INTERNAL_b0aeb2b2_4_k_cu_8e76964e_2605626thrust24THRUST_300001_SM_1000_NS12placeholders2_6E - _ZN41_INTERNAL_b0aeb2b2_4_k_cu_8e76964e_2605624cuda3std6ranges3__45__cpo3endE)
_ZN41_INTERNAL_b0aeb2b2_4_k_cu_8e76964e_2605624cuda3std6ranges3__45__cpo3endE:
	.zero		1
	.type		_ZN41_INTERNAL_b0aeb2b2_4_k_cu_8e76964e_2605626thrust24THRUST_300001_SM_1000_NS12placeholders2_6E,@object
	.size		_ZN41_INTERNAL_b0aeb2b2_4_k_cu_8e76964e_2605626thrust24THRUST_300001_SM_1000_NS12placeholders2_6E,(_ZN41_INTERNAL_b0aeb2b2_4_k_cu_8e76964e_2605624cuda3std3__45__cpo4rendE - _ZN41_INTERNAL_b0aeb2b2_4_k_cu_8e76964e_2605626thrust24THRUST_300001_SM_1000_NS12placeholders2_6E)
_ZN41_INTERNAL_b0aeb2b2_4_k_cu_8e76964e_2605626thrust24THRUST_300001_SM_1000_NS12placeholders2_6E:
	.zero		1
	.type		_ZN41_INTERNAL_b0aeb2b2_4_k_cu_8e76964e_2605624cuda3std3__45__cpo4rendE,@object
	.size		_ZN41_INTERNAL_b0aeb2b2_4_k_cu_8e76964e_2605624cuda3std3__45__cpo4rendE,(_ZN41_INTERNAL_b0aeb2b2_4_k_cu_8e76964e_2605624cuda3std6ranges3__45__cpo9iter_swapE - _ZN41_INTERNAL_b0aeb2b2_4_k_cu_8e76964e_2605624cuda3std3__45__cpo4rendE)
_ZN41_INTERNAL_b0aeb2b2_4_k_cu_8e76964e_2605624cuda3std3__45__cpo4rendE:
	.zero		1
	.type		_ZN41_INTERNAL_b0aeb2b2_4_k_cu_8e76964e_2605624cuda3std6ranges3__45__cpo9iter_swapE,@object
	.size		_ZN41_INTERNAL_b0aeb2b2_4_k_cu_8e76964e_2605624cuda3std6ranges3__45__cpo9iter_swapE,(_ZN41_INTERNAL_b0aeb2b2_4_k_cu_8e76964e_2605624cuda3std3__48unexpectE - _ZN41_INTERNAL_b0aeb2b2_4_k_cu_8e76964e_2605624cuda3std6ranges3__45__cpo9iter_swapE)
_ZN41_INTERNAL_b0aeb2b2_4_k_cu_8e76964e_2605624cuda3std6ranges3__45__cpo9iter_swapE:
	.zero		1
	.type		_ZN41_INTERNAL_b0aeb2b2_4_k_cu_8e76964e_2605624cuda3std3__48unexpectE,@object
	.size		_ZN41_INTERNAL_b0aeb2b2_4_k_cu_8e76964e_2605624cuda3std3__48unexpectE,(_ZN41_INTERNAL_b0aeb2b2_4_k_cu_8e76964e_2605626thrust24THRUST_300001_SM_1000_NS8cuda_cub3parE - _ZN41_INTERNAL_b0aeb2b2_4_k_cu_8e76964e_2605624cuda3std3__48unexpectE)
_ZN41_INTERNAL_b0aeb2b2_4_k_cu_8e76964e_2605624cuda3std3__48unexpectE:
	.zero		1
	.type		_ZN41_INTERNAL_b0aeb2b2_4_k_cu_8e76964e_2605626thrust24THRUST_300001_SM_1000_NS8cuda_cub3parE,@object
	.size		_ZN41_INTERNAL_b0aeb2b2_4_k_cu_8e76964e_2605626thrust24THRUST_300001_SM_1000_NS8cuda_cub3parE,(_ZN41_INTERNAL_b0aeb2b2_4_k_cu_8e76964e_2605626thrust24THRUST_300001_SM_1000_NS12placeholders2_4E - _ZN41_INTERNAL_b0aeb2b2_4_k_cu_8e76964e_2605626thrust24THRUST_300001_SM_1000_NS8cuda_cub3parE)
_ZN41_INTERNAL_b0aeb2b2_4_k_cu_8e76964e_2605626thrust24THRUST_300001_SM_1000_NS8cuda_cub3parE:
	.zero		1
	.type		_ZN41_INTERNAL_b0aeb2b2_4_k_cu_8e76964e_2605626thrust24THRUST_300001_SM_1000_NS12placeholders2_4E,@object
	.size		_ZN41_INTERNAL_b0aeb2b2_4_k_cu_8e76964e_2605626thrust24THRUST_300001_SM_1000_NS12placeholders2_4E,(_ZN41_INTERNAL_b0aeb2b2_4_k_cu_8e76964e_2605624cuda3std3__45__cpo4cendE - _ZN41_INTERNAL_b0aeb2b2_4_k_cu_8e76964e_2605626thrust24THRUST_300001_SM_1000_NS12placeholders2_4E)
_ZN41_INTERNAL_b0aeb2b2_4_k_cu_8e76964e_2605626thrust24THRUST_300001_SM_1000_NS12placeholders2_4E:
	.zero		1
	.type		_ZN41_INTERNAL_b0aeb2b2_4_k_cu_8e76964e_2605624cuda3std3__45__cpo4cendE,@object
	.size		_ZN41_INTERNAL_b0aeb2b2_4_k_cu_8e76964e_2605624cuda3std3__45__cpo4cendE,(_ZN41_INTERNAL_b0aeb2b2_4_k_cu_8e76964e_2605624cuda3std6ranges3__45__cpo4cendE - _ZN41_INTERNAL_b0aeb2b2_4_k_cu_8e76964e_2605624cuda3std3__45__cpo4cendE)
_ZN41_INTERNAL_b0aeb2b2_4_k_cu_8e76964e_2605624cuda3std3__45__cpo4cendE:
	.zero		1
	.type		_ZN41_INTERNAL_b0aeb2b2_4_k_cu_8e76964e_2605624cuda3std6ranges3__45__cpo4cendE,@object
	.size		_ZN41_INTERNAL_b0aeb2b2_4_k_cu_8e76964e_2605624cuda3std6ranges3__45__cpo4cendE,(_ZN41_INTERNAL_b0aeb2b2_4_k_cu_8e76964e_2605624cuda3std3__420unreachable_sentinelE - _ZN41_INTERNAL_b0aeb2b2_4_k_cu_8e76964e_2605624cuda3std6ranges3__45__cpo4cendE)
_ZN41_INTERNAL_b0aeb2b2_4_k_cu_8e76964e_2605624cuda3std6ranges3__45__cpo4cendE:
	.zero		1
	.type		_ZN41_INTERNAL_b0aeb2b2_4_k_cu_8e76964e_2605624cuda3std3__420unreachable_sentinelE,@object
	.size		_ZN41_INTERNAL_b0aeb2b2_4_k_cu_8e76964e_2605624cuda3std3__420unreachable_sentinelE,(_ZN41_INTERNAL_b0aeb2b2_4_k_cu_8e76964e_2605624cuda3std6ranges3__45__cpo5ssizeE - _ZN41_INTERNAL_b0aeb2b2_4_k_cu_8e76964e_2605624cuda3std3__420unreachable_sentinelE)
_ZN41_INTERNAL_b0aeb2b2_4_k_cu_8e76964e_2605624cuda3std3__420unreachable_sentinelE:
	.zero		1
	.type		_ZN41_INTERNAL_b0aeb2b2_4_k_cu_8e76964e_2605624cuda3std6ranges3__45__cpo5ssizeE,@object
	.size		_ZN41_INTERNAL_b0aeb2b2_4_k_cu_8e76964e_2605624cuda3std6ranges3__45__cpo5ssizeE,(_ZN41_INTERNAL_b0aeb2b2_4_k_cu_8e76964e_2605626thrust24THRUST_300001_SM_1000_NS12placeholders2_8E - _ZN41_INTERNAL_b0aeb2b2_4_k_cu_8e76964e_2605624cuda3std6ranges3__45__cpo5ssizeE)
_ZN41_INTERNAL_b0aeb2b2_4_k_cu_8e76964e_2605624cuda3std6ranges3__45__cpo5ssizeE:
	.zero		1
	.type		_ZN41_INTERNAL_b0aeb2b2_4_k_cu_8e76964e_2605626thrust24THRUST_300001_SM_1000_NS12placeholders2_8E,@object
	.size		_ZN41_INTERNAL_b0aeb2b2_4_k_cu_8e76964e_2605626thrust24THRUST_300001_SM_1000_NS12placeholders2_8E,(_ZN41_INTERNAL_b0aeb2b2_4_k_cu_8e76964e_2605624cuda3std3__45__cpo5crendE - _ZN41_INTERNAL_b0aeb2b2_4_k_cu_8e76964e_2605626thrust24THRUST_300001_SM_1000_NS12placeholders2_8E)
_ZN41_INTERNAL_b0aeb2b2_4_k_cu_8e76964e_2605626thrust24THRUST_300001_SM_1000_NS12placeholders2_8E:
	.zero		1
	.type		_ZN41_INTERNAL_b0aeb2b2_4_k_cu_8e76964e_2605624cuda3std3__45__cpo5crendE,@object
	.size		_ZN41_INTERNAL_b0aeb2b2_4_k_cu_8e76964e_2605624cuda3std3__45__cpo5crendE,(_ZN41_INTERNAL_b0aeb2b2_4_k_cu_8e76964e_2605624cuda3std6ranges3__45__cpo4prevE - _ZN41_INTERNAL_b0aeb2b2_4_k_cu_8e76964e_2605624cuda3std3__45__cpo5crendE)
_ZN41_INTERNAL_b0aeb2b2_4_k_cu_8e76964e_2605624cuda3std3__45__cpo5crendE:
	.zero		1
	.type		_ZN41_INTERNAL_b0aeb2b2_4_k_cu_8e76964e_2605624cuda3std6ranges3__45__cpo4prevE,@object
	.size		_ZN41_INTERNAL_b0aeb2b2_4_k_cu_8e76964e_2605624cuda3std6ranges3__45__cpo4prevE,(_ZN41_INTERNAL_b0aeb2b2_4_k_cu_8e76964e_2605624cuda3std6ranges3__45__cpo9iter_moveE - _ZN41_INTERNAL_b0aeb2b2_4_k_cu_8e76964e_2605624cuda3std6ranges3__45__cpo4prevE)
_ZN41_INTERNAL_b0aeb2b2_4_k_cu_8e76964e_2605624cuda3std6ranges3__45__cpo4prevE:
	.zero		1
	.type		_ZN41_INTERNAL_b0aeb2b2_4_k_cu_8e76964e_2605624cuda3std6ranges3__45__cpo9iter_moveE,@object
	.size		_ZN41_INTERNAL_b0aeb2b2_4_k_cu_8e76964e_2605624cuda3std6ranges3__45__cpo9iter_moveE,(_ZN41_INTERNAL_b0aeb2b2_4_k_cu_8e76964e_2605626thrust24THRUST_300001_SM_1000_NS6system6detail10sequential3seqE - _ZN41_INTERNAL_b0aeb2b2_4_k_cu_8e76964e_2605624cuda3std6ranges3__45__cpo9iter_moveE)
_ZN41_INTERNAL_b0aeb2b2_4_k_cu_8e76964e_2605624cuda3std6ranges3__45__cpo9iter_moveE:
	.zero		1
	.type		_ZN41_INTERNAL_b0aeb2b2_4_k_cu_8e76964e_2605626thrust24THRUST_300001_SM_1000_NS6system6detail10sequential3seqE,@object
	.size		_ZN41_INTERNAL_b0aeb2b2_4_k_cu_8e76964e_2605626thrust24THRUST_300001_SM_1000_NS6system6detail10sequential3seqE,(.L_31 - _ZN41_INTERNAL_b0aeb2b2_4_k_cu_8e76964e_2605626thrust24THRUST_300001_SM_1000_NS6system6detail10sequential3seqE)
_ZN41_INTERNAL_b0aeb2b2_4_k_cu_8e76964e_2605626thrust24THRUST_300001_SM_1000_NS6system6detail10sequential3seqE:
	.zero		1
.L_31:


//--------------------- .nv.constant0._ZN3cub18CUB_300001_SM_10006detail11EmptyKernelIvEEvv --------------------------
	.section	.nv.constant0._ZN3cub18CUB_300001_SM_10006detail11EmptyKernelIvEEvv,"a",@progbits
	.sectionflags	@""
	.align	4
.nv.constant0._ZN3cub18CUB_300001_SM_10006detail11EmptyKernelIvEEvv:
	.zero		896


//--------------------- SYMBOLS --------------------------

	.type		.nv.reservedSmem.offset0,@object
	.size		.nv.reservedSmem.offset0,0x4
